//
// Generated by NVIDIA NVVM Compiler
//
// Compiler Build ID: CL-36424714
// Cuda compilation tools, release 13.0, V13.0.88
// Based on NVVM 20.0.0
//

.version 9.0
.target sm_100
.address_size 64

	// .globl	_Z6MatMul6MatrixS_S_

.visible .entry _Z6MatMul6MatrixS_S_(
	.param .align 8 .b8 _Z6MatMul6MatrixS_S__param_0[16],
	.param .align 8 .b8 _Z6MatMul6MatrixS_S__param_1[16],
	.param .align 8 .b8 _Z6MatMul6MatrixS_S__param_2[16]
)
{
	.reg .pred 	%p<10>;
	.reg .b32 	%r<42>;
	.reg .b32 	%f<56>;
	.reg .b64 	%rd<53>;

	ld.param.u64 	%rd7, [_Z6MatMul6MatrixS_S__param_2+8];
	ld.param.u32 	%r2, [_Z6MatMul6MatrixS_S__param_1+4];
	ld.param.u32 	%r1, [_Z6MatMul6MatrixS_S__param_0+4];
	ld.param.u64 	%rd8, [_Z6MatMul6MatrixS_S__param_1+8];
	ld.param.u64 	%rd9, [_Z6MatMul6MatrixS_S__param_0+8];
	ld.param.v2.u32 	{%r19, %r20}, [_Z6MatMul6MatrixS_S__param_2];
	cvta.to.global.u64 	%rd1, %rd9;
	cvta.to.global.u64 	%rd2, %rd8;
	mov.u32 	%r21, %ctaid.x;
	mov.u32 	%r22, %ntid.x;
	mov.u32 	%r23, %tid.x;
	mad.lo.s32 	%r3, %r21, %r22, %r23;
	setp.lt.s32 	%p1, %r1, 1;
	@%p1 bra 	$L__BB0_12;
	mov.u32 	%r25, %tid.y;
	mov.u32 	%r26, %ntid.y;
	mov.u32 	%r27, %ctaid.y;
	mad.lo.s32 	%r28, %r27, %r26, %r25;
	cvta.to.global.u64 	%rd10, %rd7;
	mul.lo.s32 	%r4, %r1, %r28;
	mad.lo.s32 	%r29, %r20, %r28, %r3;
	mul.wide.s32 	%rd11, %r29, 4;
	add.s64 	%rd3, %rd10, %rd11;
	and.b32  	%r5, %r1, 7;
	setp.lt.u32 	%p2, %r1, 8;
	mov.b32 	%r40, 0;
	mov.f32 	%f53, 0f00000000;
	@%p2 bra 	$L__BB0_4;
	and.b32  	%r40, %r1, 2147483640;
	neg.s32 	%r38, %r40;
	shl.b32 	%r8, %r2, 3;
	mul.wide.u32 	%rd12, %r4, 4;
	add.s64 	%rd13, %rd12, %rd1;
	add.s64 	%rd52, %rd13, 16;
	mov.f32 	%f53, 0f00000000;
	mul.wide.s32 	%rd16, %r2, 4;
	mov.u32 	%r37, %r3;
$L__BB0_3:
	.pragma "nounroll";
	ld.global.f32 	%f10, [%rd52+-16];
	mul.wide.s32 	%rd14, %r37, 4;
	add.s64 	%rd15, %rd2, %rd14;
	ld.global.f32 	%f11, [%rd15];
	fma.rn.f32 	%f12, %f10, %f11, %f53;
	st.global.f32 	[%rd3], %f12;
	ld.global.f32 	%f13, [%rd52+-12];
	add.s64 	%rd17, %rd15, %rd16;
	ld.global.f32 	%f14, [%rd17];
	fma.rn.f32 	%f15, %f13, %f14, %f12;
	st.global.f32 	[%rd3], %f15;
	ld.global.f32 	%f16, [%rd52+-8];
	add.s64 	%rd18, %rd17, %rd16;
	ld.global.f32 	%f17, [%rd18];
	fma.rn.f32 	%f18, %f16, %f17, %f15;
	st.global.f32 	[%rd3], %f18;
	ld.global.f32 	%f19, [%rd52+-4];
	add.s64 	%rd19, %rd18, %rd16;
	ld.global.f32 	%f20, [%rd19];
	fma.rn.f32 	%f21, %f19, %f20, %f18;
	st.global.f32 	[%rd3], %f21;
	ld.global.f32 	%f22, [%rd52];
	add.s64 	%rd20, %rd19, %rd16;
	ld.global.f32 	%f23, [%rd20];
	fma.rn.f32 	%f24, %f22, %f23, %f21;
	st.global.f32 	[%rd3], %f24;
	ld.global.f32 	%f25, [%rd52+4];
	add.s64 	%rd21, %rd20, %rd16;
	ld.global.f32 	%f26, [%rd21];
	fma.rn.f32 	%f27, %f25, %f26, %f24;
	st.global.f32 	[%rd3], %f27;
	ld.global.f32 	%f28, [%rd52+8];
	add.s64 	%rd22, %rd21, %rd16;
	ld.global.f32 	%f29, [%rd22];
	fma.rn.f32 	%f30, %f28, %f29, %f27;
	st.global.f32 	[%rd3], %f30;
	ld.global.f32 	%f31, [%rd52+12];
	add.s64 	%rd23, %rd22, %rd16;
	ld.global.f32 	%f32, [%rd23];
	fma.rn.f32 	%f53, %f31, %f32, %f30;
	st.global.f32 	[%rd3], %f53;
	add.s32 	%r38, %r38, 8;
	add.s32 	%r37, %r37, %r8;
	add.s64 	%rd52, %rd52, 32;
	setp.ne.s32 	%p3, %r38, 0;
	@%p3 bra 	$L__BB0_3;
$L__BB0_4:
	setp.eq.s32 	%p4, %r5, 0;
	@%p4 bra 	$L__BB0_12;
	and.b32  	%r14, %r1, 3;
	setp.lt.u32 	%p5, %r5, 4;
	@%p5 bra 	$L__BB0_7;
	add.s32 	%r30, %r40, %r4;
	mul.wide.u32 	%rd24, %r30, 4;
	add.s64 	%rd25, %rd1, %rd24;
	ld.global.f32 	%f33, [%rd25];
	mad.lo.s32 	%r31, %r40, %r2, %r3;
	mul.wide.s32 	%rd26, %r31, 4;
	add.s64 	%rd27, %rd2, %rd26;
	ld.global.f32 	%f34, [%rd27];
	fma.rn.f32 	%f35, %f33, %f34, %f53;
	st.global.f32 	[%rd3], %f35;
	cvt.u64.u32 	%rd28, %r4;
	cvt.u64.u32 	%rd29, %r40;
	add.s64 	%rd30, %rd29, %rd28;
	shl.b64 	%rd31, %rd30, 2;
	add.s64 	%rd32, %rd1, %rd31;
	ld.global.f32 	%f36, [%rd32+4];
	mul.wide.s32 	%rd33, %r2, 4;
	add.s64 	%rd34, %rd27, %rd33;
	ld.global.f32 	%f37, [%rd34];
	fma.rn.f32 	%f38, %f36, %f37, %f35;
	st.global.f32 	[%rd3], %f38;
	ld.global.f32 	%f39, [%rd32+8];
	add.s64 	%rd35, %rd34, %rd33;
	ld.global.f32 	%f40, [%rd35];
	fma.rn.f32 	%f41, %f39, %f40, %f38;
	st.global.f32 	[%rd3], %f41;
	ld.global.f32 	%f42, [%rd32+12];
	add.s64 	%rd36, %rd35, %rd33;
	ld.global.f32 	%f43, [%rd36];
	fma.rn.f32 	%f53, %f42, %f43, %f41;
	st.global.f32 	[%rd3], %f53;
	add.s32 	%r40, %r40, 4;
$L__BB0_7:
	setp.eq.s32 	%p6, %r14, 0;
	@%p6 bra 	$L__BB0_12;
	setp.eq.s32 	%p7, %r14, 1;
	@%p7 bra 	$L__BB0_10;
	add.s32 	%r32, %r40, %r4;
	mul.wide.u32 	%rd37, %r32, 4;
	add.s64 	%rd38, %rd1, %rd37;
	ld.global.f32 	%f44, [%rd38];
	mad.lo.s32 	%r33, %r40, %r2, %r3;
	mul.wide.s32 	%rd39, %r33, 4;
	add.s64 	%rd40, %rd2, %rd39;
	ld.global.f32 	%f45, [%rd40];
	fma.rn.f32 	%f46, %f44, %f45, %f53;
	st.global.f32 	[%rd3], %f46;
	cvt.u64.u32 	%rd41, %r4;
	cvt.u64.u32 	%rd42, %r40;
	add.s64 	%rd43, %rd42, %rd41;
	shl.b64 	%rd44, %rd43, 2;
	add.s64 	%rd45, %rd1, %rd44;
	ld.global.f32 	%f47, [%rd45+4];
	mul.wide.s32 	%rd46, %r2, 4;
	add.s64 	%rd47, %rd40, %rd46;
	ld.global.f32 	%f48, [%rd47];
	fma.rn.f32 	%f53, %f47, %f48, %f46;
	st.global.f32 	[%rd3], %f53;
	add.s32 	%r40, %r40, 2;
$L__BB0_10:
	and.b32  	%r34, %r1, 1;
	setp.eq.b32 	%p8, %r34, 1;
	not.pred 	%p9, %p8;
	@%p9 bra 	$L__BB0_12;
	add.s32 	%r35, %r40, %r4;
	mul.wide.u32 	%rd48, %r35, 4;
	add.s64 	%rd49, %rd1, %rd48;
	ld.global.f32 	%f49, [%rd49];
	mad.lo.s32 	%r36, %r40, %r2, %r3;
	mul.wide.s32 	%rd50, %r36, 4;
	add.s64 	%rd51, %rd2, %rd50;
	ld.global.f32 	%f50, [%rd51];
	fma.rn.f32 	%f51, %f49, %f50, %f53;
	st.global.f32 	[%rd3], %f51;
$L__BB0_12:
	ret;

}


// ===== COMPILED SASS (sm_100) =====

	.target	sm_100

	.elftype	@"ET_EXEC"


//--------------------- .note.nv.tkinfo           --------------------------
	.section	.note.nv.tkinfo,"",@"SHT_NOTE"
	.sectionflags	@"SHF_NOTE_NV_TKINFO"
	.tkinfo
        /*0018*/ 	.word	0x00000002
        /*0030*/ 	.string	""
        /*0030*/ 	.string	"ptxas"
        /*0030*/ 	.string	"Cuda compilation tools, release 13.0, V13.0.88"
        /*0030*/ 	.string	"Build cuda_13.0.r13.0/compiler.36424714_0"
        /*0030*/ 	.string	"-arch sm_100 -m 64 "



//--------------------- .note.nv.cuinfo           --------------------------
	.section	.note.nv.cuinfo,"",@"SHT_NOTE"
	.sectionflags	@"SHF_NOTE_NV_CUINFO"
        /*0018*/ 	.short	0x0002
        /*001a*/ 	.short	0x0064
        /*001c*/ 	.short	0x0082
	.zero		2


//--------------------- .nv.info                  --------------------------
	.section	.nv.info,"",@"SHT_CUDA_INFO"
	.align	4


	//----- nvinfo : EIATTR_REGCOUNT
	.align		4
        /*0000*/ 	.byte	0x04, 0x2f
        /*0002*/ 	.short	(.L_1 - .L_0)
	.align		4
.L_0:
        /*0004*/ 	.word	index@(_Z6MatMul6MatrixS_S_)
        /*0008*/ 	.word	0x0000001c


	//----- nvinfo : EIATTR_FRAME_SIZE
	.align		4
.L_1:
        /*000c*/ 	.byte	0x04, 0x11
        /*000e*/ 	.short	(.L_3 - .L_2)
	.align		4
.L_2:
        /*0010*/ 	.word	index@(_Z6MatMul6MatrixS_S_)
        /*0014*/ 	.word	0x00000000


	//----- nvinfo : EIATTR_MIN_STACK_SIZE
	.align		4
.L_3:
        /*0018*/ 	.byte	0x04, 0x12
        /*001a*/ 	.short	(.L_5 - .L_4)
	.align		4
.L_4:
        /*001c*/ 	.word	index@(_Z6MatMul6MatrixS_S_)
        /*0020*/ 	.word	0x00000000
.L_5:


//--------------------- .nv.compat                --------------------------
	.section	.nv.compat,"",@"SHT_CUDA_COMPAT_INFO"
	.align	4
        /*0000*/ 	.byte	0x02, 0x09, 0x00, 0x00, 0x02, 0x02, 0x01, 0x00, 0x02, 0x05, 0x05, 0x00, 0x03, 0x07, 0x01, 0x01
        /*0010*/ 	.byte	0x02, 0x03, 0x00, 0x00, 0x02, 0x06, 0x01, 0x00, 0x04, 0x0b, 0x08, 0x00, 0x09, 0x00, 0x00, 0x00
        /*0020*/ 	.byte	0x00, 0x00, 0x00, 0x00


//--------------------- .nv.info._Z6MatMul6MatrixS_S_ --------------------------
	.section	.nv.info._Z6MatMul6MatrixS_S_,"",@"SHT_CUDA_INFO"
	.sectionflags	@""
	.align	4


	//----- nvinfo : EIATTR_CUDA_API_VERSION
	.align		4
        /*0000*/ 	.byte	0x04, 0x37
        /*0002*/ 	.short	(.L_7 - .L_6)
.L_6:
        /*0004*/ 	.word	0x00000082


	//----- nvinfo : EIATTR_KPARAM_INFO
	.align		4
.L_7:
        /*0008*/ 	.byte	0x04, 0x17
        /*000a*/ 	.short	(.L_9 - .L_8)
.L_8:
        /*000c*/ 	.word	0x00000000
        /*0010*/ 	.short	0x0002
        /*0012*/ 	.short	0x0020
        /*0014*/ 	.byte	0x00, 0xf0, 0x41, 0x00


	//----- nvinfo : EIATTR_KPARAM_INFO
	.align		4
.L_9:
        /*0018*/ 	.byte	0x04, 0x17
        /*001a*/ 	.short	(.L_11 - .L_10)
.L_10:
        /*001c*/ 	.word	0x00000000
        /*0020*/ 	.short	0x0001
        /*0022*/ 	.short	0x0010
        /*0024*/ 	.byte	0x00, 0xf0, 0x41, 0x00


	//----- nvinfo : EIATTR_KPARAM_INFO
	.align		4
.L_11:
        /*0028*/ 	.byte	0x04, 0x17
        /*002a*/ 	.short	(.L_13 - .L_12)
.L_12:
        /*002c*/ 	.word	0x00000000
        /*0030*/ 	.short	0x0000
        /*0032*/ 	.short	0x0000
        /*0034*/ 	.byte	0x00, 0xf0, 0x41, 0x00


	//----- nvinfo : EIATTR_SPARSE_MMA_MASK
	.align		4
.L_13:
        /*0038*/ 	.byte	0x03, 0x50
        /*003a*/ 	.short	0x0000


	//----- nvinfo : EIATTR_MAXREG_COUNT
	.align		4
        /*003c*/ 	.byte	0x03, 0x1b
        /*003e*/ 	.short	0x00ff


	//----- nvinfo : EIATTR_MERCURY_ISA_VERSION
	.align		4
        /*0040*/ 	.byte	0x03, 0x5f
        /*0042*/ 	.short	0x0101


	//----- nvinfo : EIATTR_VRC_CTA_INIT_COUNT
	.align		4
        /*0044*/ 	.byte	0x02, 0x4a
	.zero		1
	.zero		1


	//----- nvinfo : EIATTR_EXIT_INSTR_OFFSETS
	.align		4
        /*0048*/ 	.byte	0x04, 0x1c
        /*004a*/ 	.short	(.L_15 - .L_14)


	//   ....[0]....
.L_14:
        /*004c*/ 	.word	0x00000070


	//   ....[1]....
        /*0050*/ 	.word	0x00000520


	//   ....[2]....
        /*0054*/ 	.word	0x00000770


	//   ....[3]....
        /*0058*/ 	.word	0x00000920


	//   ....[4]....
        /*005c*/ 	.word	0x000009e0


	//----- nvinfo : EIATTR_CBANK_PARAM_SIZE
	.align		4
.L_15:
        /*0060*/ 	.byte	0x03, 0x19
        /*0062*/ 	.short	0x0030


	//----- nvinfo : EIATTR_PARAM_CBANK
	.align		4
        /*0064*/ 	.byte	0x04, 0x0a
        /*0066*/ 	.short	(.L_17 - .L_16)
	.align		4
.L_16:
        /*0068*/ 	.word	index@(.nv.constant0._Z6MatMul6MatrixS_S_)
        /*006c*/ 	.short	0x0380
        /*006e*/ 	.short	0x0030


	//----- nvinfo : EIATTR_SW_WAR
	.align		4
.L_17:
        /*0070*/ 	.byte	0x04, 0x36
        /*0072*/ 	.short	(.L_19 - .L_18)
.L_18:
        /*0074*/ 	.word	0x00000008
.L_19:


//--------------------- .nv.callgraph             --------------------------
	.section	.nv.callgraph,"",@"SHT_CUDA_CALLGRAPH"
	.align	4
	.sectionentsize	8
	.align		4
        /*0000*/ 	.word	0x00000000
	.align		4
        /*0004*/ 	.word	0xffffffff
	.align		4
        /*0008*/ 	.word	0x00000000
	.align		4
        /*000c*/ 	.word	0xfffffffe
	.align		4
        /*0010*/ 	.word	0x00000000
	.align		4
        /*0014*/ 	.word	0xfffffffd
	.align		4
        /*0018*/ 	.word	0x00000000
	.align		4
        /*001c*/ 	.word	0xfffffffc


//--------------------- .text._Z6MatMul6MatrixS_S_ --------------------------
	.section	.text._Z6MatMul6MatrixS_S_,"ax",@progbits
	.align	128
        .global         _Z6MatMul6MatrixS_S_
        .type           _Z6MatMul6MatrixS_S_,@function
        .size           _Z6MatMul6MatrixS_S_,(.L_x_5 - _Z6MatMul6MatrixS_S_)
        .other          _Z6MatMul6MatrixS_S_,@"STO_CUDA_ENTRY STV_DEFAULT"
_Z6MatMul6MatrixS_S_:
.text._Z6MatMul6MatrixS_S_:
[----:B------:R-:W-:Y:S08]  /*0000*/  LDC R1, c[0x0][0x37c] ;  /* 0x0000df00ff017b82 */ /* 0x000ff00000000800 */
[----:B------:R-:W0:Y:S01]  /*0010*/  LDC R0, c[0x0][0x384] ;  /* 0x0000e100ff007b82 */ /* 0x000e220000000800 */
[----:B------:R-:W1:Y:S07]  /*0020*/  S2R R3, SR_TID.X ;  /* 0x0000000000037919 */ /* 0x000e6e0000002100 */
[----:B------:R-:W1:Y:S08]  /*0030*/  S2UR UR4, SR_CTAID.X ;  /* 0x00000000000479c3 */ /* 0x000e700000002500 */
[----:B------:R-:W1:Y:S01]  /*0040*/  LDC R6, c[0x0][0x360] ;  /* 0x0000d800ff067b82 */ /* 0x000e620000000800 */
[----:B0-----:R-:W-:Y:S01]  /*0050*/  ISETP.GE.AND P0, PT, R0, 0x1, PT ;  /* 0x000000010000780c */ /* 0x001fe20003f06270 */
[----:B-1----:R-:W-:-:S12]  /*0060*/  IMAD R6, R6, UR4, R3 ;  /* 0x0000000406067c24 */ /* 0x002fd8000f8e0203 */
[----:B------:R-:W-:Y:S05]  /*0070*/  @!P0 EXIT ;  /* 0x000000000000894d */ /* 0x000fea0003800000 */
[----:B------:R-:W0:Y:S01]  /*0080*/  S2R R5, SR_TID.Y ;  /* 0x0000000000057919 */ /* 0x000e220000002200 */
[----:B------:R-:W0:Y:S01]  /*0090*/  LDCU UR4, c[0x0][0x364] ;  /* 0x00006c80ff0477ac */ /* 0x000e220008000800 */
[----:B------:R-:W1:Y:S01]  /*00a0*/  LDC.64 R2, c[0x0][0x3a8] ;  /* 0x0000ea00ff027b82 */ /* 0x000e620000000a00 */
[C---:B------:R-:W-:Y:S01]  /*00b0*/  ISETP.GE.U32.AND P1, PT, R0.reuse, 0x8, PT ;  /* 0x000000080000780c */ /* 0x040fe20003f26070 */
[----:B------:R-:W0:Y:S01]  /*00c0*/  S2R R4, SR_CTAID.Y ;  /* 0x0000000000047919 */ /* 0x000e220000002600 */
[----:B------:R-:W2:Y:S01]  /*00d0*/  LDCU UR5, c[0x0][0x3a4] ;  /* 0x00007480ff0577ac */ /* 0x000ea20008000800 */
[----:B------:R-:W-:Y:S02]  /*00e0*/  LOP3.LUT R13, R0, 0x7, RZ, 0xc0, !PT ;  /* 0x00000007000d7812 */ /* 0x000fe400078ec0ff */
[----:B------:R-:W-:Y:S02]  /*00f0*/  MOV R9, RZ ;  /* 0x000000ff00097202 */ /* 0x000fe40000000f00 */
[----:B------:R-:W-:Y:S01]  /*0100*/  ISETP.NE.AND P0, PT, R13, RZ, PT ;  /* 0x000000ff0d00720c */ /* 0x000fe20003f05270 */
[----:B0-----:R-:W-:-:S04]  /*0110*/  IMAD R5, R4, UR4, R5 ;  /* 0x0000000404057c24 */ /* 0x001fc8000f8e0205 */
[C---:B--2---:R-:W-:Y:S01]  /*0120*/  IMAD R7, R5.reuse, UR5, R6 ;  /* 0x0000000505077c24 */ /* 0x044fe2000f8e0206 */
[----:B------:R-:W0:Y:S01]  /*0130*/  LDCU.64 UR4, c[0x0][0x358] ;  /* 0x00006b00ff0477ac */ /* 0x000e220008000a00 */
[----:B------:R-:W-:Y:S02]  /*0140*/  IMAD R8, R5, R0, RZ ;  /* 0x0000000005087224 */ /* 0x000fe400078e02ff */
[----:B-1----:R-:W-:-:S04]  /*0150*/  IMAD.WIDE R2, R7, 0x4, R2 ;  /* 0x0000000407027825 */ /* 0x002fc800078e0202 */
[----:B------:R-:W-:Y:S01]  /*0160*/  HFMA2 R7, -RZ, RZ, 0, 0 ;  /* 0x00000000ff077431 */ /* 0x000fe200000001ff */
[----:B------:R-:W-:Y:S06]  /*0170*/  @!P1 BRA `(.L_x_0) ;  /* 0x0000000000e89947 */ /* 0x000fec0003800000 */
[----:B------:R-:W1:Y:S01]  /*0180*/  LDC.64 R4, c[0x0][0x388] ;  /* 0x0000e200ff047b82 */ /* 0x000e620000000a00 */
[----:B------:R-:W-:Y:S02]  /*0190*/  LOP3.LUT R7, R0, 0x7ffffff8, RZ, 0xc0, !PT ;  /* 0x7ffffff800077812 */ /* 0x000fe400078ec0ff */
[----:B------:R-:W-:Y:S02]  /*01a0*/  MOV R9, RZ ;  /* 0x000000ff00097202 */ /* 0x000fe40000000f00 */
[----:B------:R-:W-:Y:S02]  /*01b0*/  MOV R11, R6 ;  /* 0x00000006000b7202 */ /* 0x000fe40000000f00 */
[----:B------:R-:W-:Y:S01]  /*01c0*/  IADD3 R10, PT, PT, -R7, RZ, RZ ;  /* 0x000000ff070a7210 */ /* 0x000fe20007ffe1ff */
[----:B-1----:R-:W-:-:S03]  /*01d0*/  IMAD.WIDE.U32 R4, R8, 0x4, R4 ;  /* 0x0000000408047825 */ /* 0x002fc600078e0004 */
[----:B------:R-:W-:-:S04]  /*01e0*/  IADD3 R18, P1, PT, R4, 0x10, RZ ;  /* 0x0000001004127810 */ /* 0x000fc80007f3e0ff */
[----:B------:R-:W-:-:S09]  /*01f0*/  IADD3.X R19, PT, PT, RZ, R5, RZ, P1, !PT ;  /* 0x00000005ff137210 */ /* 0x000fd20000ffe4ff */
.L_x_1:
[----:B-1----:R-:W1:Y:S01]  /*0200*/  LDC.64 R14, c[0x0][0x398] ;  /* 0x0000e600ff0e7b82 */ /* 0x002e620000000a00 */
[----:B------:R-:W-:Y:S02]  /*0210*/  MOV R4, R18 ;  /* 0x0000001200047202 */ /* 0x000fe40000000f00 */
[----:B------:R-:W-:-:S05]  /*0220*/  MOV R5, R19 ;  /* 0x0000001300057202 */ /* 0x000fca0000000f00 */
[----:B0-----:R-:W2:Y:S01]  /*0230*/  LDG.E R16, desc[UR4][R4.64+-0x10] ;  /* 0xfffff00404107981 */ /* 0x001ea2000c1e1900 */
[----:B------:R-:W0:Y:S01]  /*0240*/  LDC R12, c[0x0][0x394] ;  /* 0x0000e500ff0c7b82 */ /* 0x000e220000000800 */
[----:B-1----:R-:W-:-:S05]  /*0250*/  IMAD.WIDE R14, R11, 0x4, R14 ;  /* 0x000000040b0e7825 */ /* 0x002fca00078e020e */
[----:B------:R-:W2:Y:S02]  /*0260*/  LDG.E R17, desc[UR4][R14.64] ;  /* 0x000000040e117981 */ /* 0x000ea4000c1e1900 */
[----:B--2---:R-:W-:Y:S01]  /*0270*/  FFMA R9, R16, R17, R9 ;  /* 0x0000001110097223 */ /* 0x004fe20000000009 */
[----:B0-----:R-:W-:-:S04]  /*0280*/  IMAD.WIDE R16, R12, 0x4, R14 ;  /* 0x000000040c107825 */ /* 0x001fc800078e020e */
[----:B------:R0:W-:Y:S04]  /*0290*/  STG.E desc[UR4][R2.64], R9 ;  /* 0x0000000902007986 */ /* 0x0001e8000c101904 */
[----:B------:R-:W2:Y:S04]  /*02a0*/  LDG.E R18, desc[UR4][R4.64+-0xc] ;  /* 0xfffff40404127981 */ /* 0x000ea8000c1e1900 */
[----:B------:R-:W2:Y:S02]  /*02b0*/  LDG.E R19, desc[UR4][R16.64] ;  /* 0x0000000410137981 */ /* 0x000ea4000c1e1900 */
[----:B--2---:R-:W-:Y:S01]  /*02c0*/  FFMA R21, R18, R19, R9 ;  /* 0x0000001312157223 */ /* 0x004fe20000000009 */
[----:B------:R-:W-:-:S04]  /*02d0*/  IMAD.WIDE R18, R12, 0x4, R16 ;  /* 0x000000040c127825 */ /* 0x000fc800078e0210 */
[----:B------:R1:W-:Y:S04]  /*02e0*/  STG.E desc[UR4][R2.64], R21 ;  /* 0x0000001502007986 */ /* 0x0003e8000c101904 */
[----:B------:R-:W2:Y:S04]  /*02f0*/  LDG.E R20, desc[UR4][R4.64+-0x8] ;  /* 0xfffff80404147981 */ /* 0x000ea8000c1e1900 */
[----:B------:R-:W2:Y:S02]  /*0300*/  LDG.E R14, desc[UR4][R18.64] ;  /* 0x00000004120e7981 */ /* 0x000ea4000c1e1900 */
[----:B--2---:R-:W-:Y:S01]  /*0310*/  FFMA R23, R20, R14, R21 ;  /* 0x0000000e14177223 */ /* 0x004fe20000000015 */
[----:B------:R-:W-:-:S04]  /*0320*/  IMAD.WIDE R14, R12, 0x4, R18 ;  /* 0x000000040c0e7825 */ /* 0x000fc800078e0212 */
[----:B------:R2:W-:Y:S04]  /*0330*/  STG.E desc[UR4][R2.64], R23 ;  /* 0x0000001702007986 */ /* 0x0005e8000c101904 */
[----:B------:R-:W3:Y:S04]  /*0340*/  LDG.E R20, desc[UR4][R4.64+-0x4] ;  /* 0xfffffc0404147981 */ /* 0x000ee8000c1e1900 */
[----:B0-----:R-:W3:Y:S01]  /*0350*/  LDG.E R9, desc[UR4][R14.64] ;  /* 0x000000040e097981 */ /* 0x001ee2000c1e1900 */
[----:B------:R-:W-:-:S04]  /*0360*/  IMAD.WIDE R16, R12, 0x4, R14 ;  /* 0x000000040c107825 */ /* 0x000fc800078e020e */
[----:B---3--:R-:W-:-:S05]  /*0370*/  FFMA R9, R20, R9, R23 ;  /* 0x0000000914097223 */ /* 0x008fca0000000017 */
[----:B------:R0:W-:Y:S04]  /*0380*/  STG.E desc[UR4][R2.64], R9 ;  /* 0x0000000902007986 */ /* 0x0001e8000c101904 */
[----:B------:R-:W3:Y:S04]  /*0390*/  LDG.E R20, desc[UR4][R4.64] ;  /* 0x0000000404147981 */ /* 0x000ee8000c1e1900 */
[----:B-1----:R-:W3:Y:S01]  /*03a0*/  LDG.E R21, desc[UR4][R16.64] ;  /* 0x0000000410157981 */ /* 0x002ee2000c1e1900 */
[----:B------:R-:W-:-:S04]  /*03b0*/  IMAD.WIDE R18, R12, 0x4, R16 ;  /* 0x000000040c127825 */ /* 0x000fc800078e0210 */
[----:B---3--:R-:W-:-:S05]  /*03c0*/  FFMA R21, R20, R21, R9 ;  /* 0x0000001514157223 */ /* 0x008fca0000000009 */
[----:B------:R1:W-:Y:S04]  /*03d0*/  STG.E desc[UR4][R2.64], R21 ;  /* 0x0000001502007986 */ /* 0x0003e8000c101904 */
[----:B------:R-:W2:Y:S04]  /*03e0*/  LDG.E R20, desc[UR4][R4.64+0x4] ;  /* 0x0000040404147981 */ /* 0x000ea8000c1e1900 */
[----:B------:R-:W2:Y:S01]  /*03f0*/  LDG.E R22, desc[UR4][R18.64] ;  /* 0x0000000412167981 */ /* 0x000ea2000c1e1900 */
[----:B------:R-:W-:-:S04]  /*0400*/  IMAD.WIDE R14, R12, 0x4, R18 ;  /* 0x000000040c0e7825 */ /* 0x000fc800078e0212 */
[----:B--2---:R-:W-:-:S05]  /*0410*/  FFMA R23, R20, R22, R21 ;  /* 0x0000001614177223 */ /* 0x004fca0000000015 */
[----:B------:R1:W-:Y:S04]  /*0420*/  STG.E desc[UR4][R2.64], R23 ;  /* 0x0000001702007986 */ /* 0x0003e8000c101904 */
[----:B0-----:R-:W2:Y:S04]  /*0430*/  LDG.E R9, desc[UR4][R14.64] ;  /* 0x000000040e097981 */ /* 0x001ea8000c1e1900 */
[----:B------:R-:W2:Y:S01]  /*0440*/  LDG.E R20, desc[UR4][R4.64+0x8] ;  /* 0x0000080404147981 */ /* 0x000ea2000c1e1900 */
[----:B------:R-:W-:Y:S01]  /*0450*/  IMAD.WIDE R16, R12, 0x4, R14 ;  /* 0x000000040c107825 */ /* 0x000fe200078e020e */
[----:B------:R-:W-:-:S03]  /*0460*/  IADD3 R10, PT, PT, R10, 0x8, RZ ;  /* 0x000000080a0a7810 */ /* 0x000fc60007ffe0ff */
[----:B--2---:R-:W-:-:S05]  /*0470*/  FFMA R25, R20, R9, R23 ;  /* 0x0000000914197223 */ /* 0x004fca0000000017 */
[----:B------:R1:W-:Y:S04]  /*0480*/  STG.E desc[UR4][R2.64], R25 ;  /* 0x0000001902007986 */ /* 0x0003e8000c101904 */
[----:B------:R-:W2:Y:S04]  /*0490*/  LDG.E R16, desc[UR4][R16.64] ;  /* 0x0000000410107981 */ /* 0x000ea8000c1e1900 */
[----:B------:R-:W2:Y:S01]  /*04a0*/  LDG.E R20, desc[UR4][R4.64+0xc] ;  /* 0x00000c0404147981 */ /* 0x000ea2000c1e1900 */
[----:B------:R-:W-:Y:S02]  /*04b0*/  ISETP.NE.AND P1, PT, R10, RZ, PT ;  /* 0x000000ff0a00720c */ /* 0x000fe40003f25270 */
[----:B------:R-:W-:-:S02]  /*04c0*/  IADD3 R18, P2, PT, R4, 0x20, RZ ;  /* 0x0000002004127810 */ /* 0x000fc40007f5e0ff */
[----:B------:R-:W-:Y:S02]  /*04d0*/  LEA R11, R12, R11, 0x3 ;  /* 0x0000000b0c0b7211 */ /* 0x000fe400078e18ff */
[----:B------:R-:W-:Y:S01]  /*04e0*/  IADD3.X R19, PT, PT, RZ, R5, RZ, P2, !PT ;  /* 0x00000005ff137210 */ /* 0x000fe200017fe4ff */
[----:B--2---:R-:W-:-:S05]  /*04f0*/  FFMA R9, R20, R16, R25 ;  /* 0x0000001014097223 */ /* 0x004fca0000000019 */
[----:B------:R1:W-:Y:S01]  /*0500*/  STG.E desc[UR4][R2.64], R9 ;  /* 0x0000000902007986 */ /* 0x0003e2000c101904 */
[----:B------:R-:W-:Y:S05]  /*0510*/  @P1 BRA `(.L_x_1) ;  /* 0xfffffffc00381947 */ /* 0x000fea000383ffff */
.L_x_0:
[----:B0-----:R-:W-:Y:S05]  /*0520*/  @!P0 EXIT ;  /* 0x000000000000894d */ /* 0x001fea0003800000 */
[----:B------:R-:W-:Y:S02]  /*0530*/  ISETP.GE.U32.AND P1, PT, R13, 0x4, PT ;  /* 0x000000040d00780c */ /* 0x000fe40003f26070 */
[----:B------:R-:W-:-:S04]  /*0540*/  LOP3.LUT R18, R0, 0x3, RZ, 0xc0, !PT ;  /* 0x0000000300127812 */ /* 0x000fc800078ec0ff */
[----:B------:R-:W-:-:S07]  /*0550*/  ISETP.NE.AND P0, PT, R18, RZ, PT ;  /* 0x000000ff1200720c */ /* 0x000fce0003f05270 */
[----:B------:R-:W-:Y:S06]  /*0560*/  @!P1 BRA `(.L_x_2) ;  /* 0x0000000000809947 */ /* 0x000fec0003800000 */
[----:B------:R-:W0:Y:S01]  /*0570*/  LDC R10, c[0x0][0x394] ;  /* 0x0000e500ff0a7b82 */ /* 0x000e220000000800 */
[----:B------:R-:W-:Y:S01]  /*0580*/  IADD3 R5, PT, PT, R8, R7, RZ ;  /* 0x0000000708057210 */ /* 0x000fe20007ffe0ff */
[----:B------:R-:W2:Y:S06]  /*0590*/  LDCU.64 UR6, c[0x0][0x388] ;  /* 0x00007100ff0677ac */ /* 0x000eac0008000a00 */
[----:B------:R-:W3:Y:S08]  /*05a0*/  LDC.64 R14, c[0x0][0x388] ;  /* 0x0000e200ff0e7b82 */ /* 0x000ef00000000a00 */
[----:B------:R-:W4:Y:S01]  /*05b0*/  LDC.64 R12, c[0x0][0x398] ;  /* 0x0000e600ff0c7b82 */ /* 0x000f220000000a00 */
[----:B0-----:R-:W-:-:S02]  /*05c0*/  IMAD R11, R7, R10, R6 ;  /* 0x0000000a070b7224 */ /* 0x001fc400078e0206 */
[----:B---3--:R-:W-:-:S06]  /*05d0*/  IMAD.WIDE.U32 R14, R5, 0x4, R14 ;  /* 0x00000004050e7825 */ /* 0x008fcc00078e000e */
[----:B------:R-:W1:Y:S01]  /*05e0*/  LDG.E R14, desc[UR4][R14.64] ;  /* 0x000000040e0e7981 */ /* 0x000e62000c1e1900 */
[----:B----4-:R-:W-:-:S05]  /*05f0*/  IMAD.WIDE R12, R11, 0x4, R12 ;  /* 0x000000040b0c7825 */ /* 0x010fca00078e020c */
[----:B------:R-:W1:Y:S01]  /*0600*/  LDG.E R11, desc[UR4][R12.64] ;  /* 0x000000040c0b7981 */ /* 0x000e62000c1e1900 */
[----:B------:R-:W-:-:S04]  /*0610*/  IADD3 R5, P1, PT, R8, R7, RZ ;  /* 0x0000000708057210 */ /* 0x000fc80007f3e0ff */
[----:B------:R-:W-:Y:S02]  /*0620*/  IADD3.X R16, PT, PT, RZ, RZ, RZ, P1, !PT ;  /* 0x000000ffff107210 */ /* 0x000fe40000ffe4ff */
[----:B--2---:R-:W-:-:S04]  /*0630*/  LEA R4, P1, R5, UR6, 0x2 ;  /* 0x0000000605047c11 */ /* 0x004fc8000f8210ff */
[----:B------:R-:W-:Y:S01]  /*0640*/  LEA.HI.X R5, R5, UR7, R16, 0x2, P1 ;  /* 0x0000000705057c11 */ /* 0x000fe200088f1410 */
[----:B------:R-:W-:-:S04]  /*0650*/  IMAD.WIDE R16, R10, 0x4, R12 ;  /* 0x000000040a107825 */ /* 0x000fc800078e020c */
[----:B-1----:R-:W-:-:S05]  /*0660*/  FFMA R9, R14, R11, R9 ;  /* 0x0000000b0e097223 */ /* 0x002fca0000000009 */
[----:B------:R0:W-:Y:S04]  /*0670*/  STG.E desc[UR4][R2.64], R9 ;  /* 0x0000000902007986 */ /* 0x0001e8000c101904 */
[----:B------:R-:W2:Y:S04]  /*0680*/  LDG.E R11, desc[UR4][R16.64] ;  /* 0x00000004100b7981 */ /* 0x000ea8000c1e1900 */
[----:B------:R-:W2:Y:S01]  /*0690*/  LDG.E R14, desc[UR4][R4.64+0x4] ;  /* 0x00000404040e7981 */ /* 0x000ea2000c1e1900 */
[----:B------:R-:W-:-:S04]  /*06a0*/  IMAD.WIDE R12, R10, 0x4, R16 ;  /* 0x000000040a0c7825 */ /* 0x000fc800078e0210 */
[----:B--2---:R-:W-:-:S05]  /*06b0*/  FFMA R15, R14, R11, R9 ;  /* 0x0000000b0e0f7223 */ /* 0x004fca0000000009 */
[----:B------:R2:W-:Y:S04]  /*06c0*/  STG.E desc[UR4][R2.64], R15 ;  /* 0x0000000f02007986 */ /* 0x0005e8000c101904 */
[----:B------:R-:W3:Y:S04]  /*06d0*/  LDG.E R11, desc[UR4][R12.64] ;  /* 0x000000040c0b7981 */ /* 0x000ee8000c1e1900 */
[----:B------:R-:W3:Y:S02]  /*06e0*/  LDG.E R14, desc[UR4][R4.64+0x8] ;  /* 0x00000804040e7981 */ /* 0x000ee4000c1e1900 */
[----:B---3--:R-:W-:Y:S01]  /*06f0*/  FFMA R19, R14, R11, R15 ;  /* 0x0000000b0e137223 */ /* 0x008fe2000000000f */
[----:B------:R-:W-:-:S04]  /*0700*/  IMAD.WIDE R10, R10, 0x4, R12 ;  /* 0x000000040a0a7825 */ /* 0x000fc800078e020c */
[----:B------:R2:W-:Y:S04]  /*0710*/  STG.E desc[UR4][R2.64], R19 ;  /* 0x0000001302007986 */ /* 0x0005e8000c101904 */
[----:B------:R-:W0:Y:S04]  /*0720*/  LDG.E R14, desc[UR4][R4.64+0xc] ;  /* 0x00000c04040e7981 */ /* 0x000e28000c1e1900 */
[----:B------:R-:W0:Y:S01]  /*0730*/  LDG.E R10, desc[UR4][R10.64] ;  /* 0x000000040a0a7981 */ /* 0x000e22000c1e1900 */
[----:B------:R-:W-:Y:S01]  /*0740*/  IADD3 R7, PT, PT, R7, 0x4, RZ ;  /* 0x0000000407077810 */ /* 0x000fe20007ffe0ff */
[----:B0-----:R-:W-:-:S05]  /*0750*/  FFMA R9, R14, R10, R19 ;  /* 0x0000000a0e097223 */ /* 0x001fca0000000013 */
[----:B------:R2:W-:Y:S02]  /*0760*/  STG.E desc[UR4][R2.64], R9 ;  /* 0x0000000902007986 */ /* 0x0005e4000c101904 */
.L_x_2:
[----:B------:R-:W-:Y:S05]  /*0770*/  @!P0 EXIT ;  /* 0x000000000000894d */ /* 0x000fea0003800000 */
[----:B------:R-:W-:Y:S02]  /*0780*/  ISETP.NE.AND P1, PT, R18, 0x1, PT ;  /* 0x000000011200780c */ /* 0x000fe40003f25270 */
[----:B------:R-:W-:-:S04]  /*0790*/  LOP3.LUT R0, R0, 0x1, RZ, 0xc0, !PT ;  /* 0x0000000100007812 */ /* 0x000fc800078ec0ff */
[----:B------:R-:W-:-:S07]  /*07a0*/  ISETP.NE.U32.AND P0, PT, R0, 0x1, PT ;  /* 0x000000010000780c */ /* 0x000fce0003f05070 */
[----:B------:R-:W-:Y:S06]  /*07b0*/  @!P1 BRA `(.L_x_3) ;  /* 0x0000000000589947 */ /* 0x000fec0003800000 */
[----:B--2---:R-:W0:Y:S01]  /*07c0*/  LDC R15, c[0x0][0x394] ;  /* 0x0000e500ff0f7b82 */ /* 0x004e220000000800 */
[----:B------:R-:W-:Y:S01]  /*07d0*/  IADD3 R11, PT, PT, R8, R7, RZ ;  /* 0x00000007080b7210 */ /* 0x000fe20007ffe0ff */
[----:B------:R-:W2:Y:S06]  /*07e0*/  LDCU.64 UR6, c[0x0][0x388] ;  /* 0x00007100ff0677ac */ /* 0x000eac0008000a00 */
[----:B------:R-:W3:Y:S08]  /*07f0*/  LDC.64 R4, c[0x0][0x388] ;  /* 0x0000e200ff047b82 */ /* 0x000ef00000000a00 */
[----:B------:R-:W4:Y:S01]  /*0800*/  LDC.64 R12, c[0x0][0x398] ;  /* 0x0000e600ff0c7b82 */ /* 0x000f220000000a00 */
[----:B0-----:R-:W-:-:S02]  /*0810*/  IMAD R17, R7, R15, R6 ;  /* 0x0000000f07117224 */ /* 0x001fc400078e0206 */
[----:B---3--:R-:W-:-:S06]  /*0820*/  IMAD.WIDE.U32 R10, R11, 0x4, R4 ;  /* 0x000000040b0a7825 */ /* 0x008fcc00078e0004 */
[----:B------:R-:W3:Y:S01]  /*0830*/  LDG.E R10, desc[UR4][R10.64] ;  /* 0x000000040a0a7981 */ /* 0x000ee2000c1e1900 */
[----:B----4-:R-:W-:-:S05]  /*0840*/  IMAD.WIDE R12, R17, 0x4, R12 ;  /* 0x00000004110c7825 */ /* 0x010fca00078e020c */
[----:B------:R-:W3:Y:S01]  /*0850*/  LDG.E R0, desc[UR4][R12.64] ;  /* 0x000000040c007981 */ /* 0x000ee2000c1e1900 */
[----:B------:R-:W-:-:S04]  /*0860*/  IADD3 R5, P1, PT, R8, R7, RZ ;  /* 0x0000000708057210 */ /* 0x000fc80007f3e0ff */
[----:B------:R-:W-:Y:S02]  /*0870*/  IADD3.X R14, PT, PT, RZ, RZ, RZ, P1, !PT ;  /* 0x000000ffff0e7210 */ /* 0x000fe40000ffe4ff */
[----:B--2---:R-:W-:-:S04]  /*0880*/  LEA R4, P1, R5, UR6, 0x2 ;  /* 0x0000000605047c11 */ /* 0x004fc8000f8210ff */
[----:B------:R-:W-:Y:S01]  /*0890*/  LEA.HI.X R5, R5, UR7, R14, 0x2, P1 ;  /* 0x0000000705057c11 */ /* 0x000fe200088f140e */
[----:B------:R-:W-:-:S04]  /*08a0*/  IMAD.WIDE R14, R15, 0x4, R12 ;  /* 0x000000040f0e7825 */ /* 0x000fc800078e020c */
[----:B---3--:R-:W-:-:S05]  /*08b0*/  FFMA R17, R10, R0, R9 ;  /* 0x000000000a117223 */ /* 0x008fca0000000009 */
[----:B------:R0:W-:Y:S04]  /*08c0*/  STG.E desc[UR4][R2.64], R17 ;  /* 0x0000001102007986 */ /* 0x0001e8000c101904 */
[----:B------:R-:W1:Y:S04]  /*08d0*/  LDG.E R14, desc[UR4][R14.64] ;  /* 0x000000040e0e7981 */ /* 0x000e68000c1e1900 */
[----:B------:R-:W1:Y:S01]  /*08e0*/  LDG.E R4, desc[UR4][R4.64+0x4] ;  /* 0x0000040404047981 */ /* 0x000e62000c1e1900 */
[----:B------:R-:W-:Y:S01]  /*08f0*/  IADD3 R7, PT, PT, R7, 0x2, RZ ;  /* 0x0000000207077810 */ /* 0x000fe20007ffe0ff */
[----:B-1----:R-:W-:-:S05]  /*0900*/  FFMA R9, R4, R14, R17 ;  /* 0x0000000e04097223 */ /* 0x002fca0000000011 */
[----:B------:R0:W-:Y:S02]  /*0910*/  STG.E desc[UR4][R2.64], R9 ;  /* 0x0000000902007986 */ /* 0x0001e4000c101904 */
.L_x_3:
[----:B------:R-:W-:Y:S05]  /*0920*/  @P0 EXIT ;  /* 0x000000000000094d */ /* 0x000fea0003800000 */
[----:B------:R-:W3:Y:S01]  /*0930*/  LDC.64 R4, c[0x0][0x388] ;  /* 0x0000e200ff047b82 */ /* 0x000ee20000000a00 */
[----:B------:R-:W4:Y:S01]  /*0940*/  LDCU UR6, c[0x0][0x394] ;  /* 0x00007280ff0677ac */ /* 0x000f220008000800 */
[----:B------:R-:W-:-:S06]  /*0950*/  IADD3 R13, PT, PT, R8, R7, RZ ;  /* 0x00000007080d7210 */ /* 0x000fcc0007ffe0ff */
[----:B------:R-:W5:Y:S01]  /*0960*/  LDC.64 R10, c[0x0][0x398] ;  /* 0x0000e600ff0a7b82 */ /* 0x000f620000000a00 */
[----:B----4-:R-:W-:Y:S02]  /*0970*/  IMAD R7, R7, UR6, R6 ;  /* 0x0000000607077c24 */ /* 0x010fe4000f8e0206 */
[----:B---3--:R-:W-:-:S06]  /*0980*/  IMAD.WIDE.U32 R4, R13, 0x4, R4 ;  /* 0x000000040d047825 */ /* 0x008fcc00078e0004 */
[----:B------:R-:W0:Y:S01]  /*0990*/  LDG.E R4, desc[UR4][R4.64] ;  /* 0x0000000404047981 */ /* 0x000e22000c1e1900 */
[----:B-----5:R-:W-:-:S06]  /*09a0*/  IMAD.WIDE R6, R7, 0x4, R10 ;  /* 0x0000000407067825 */ /* 0x020fcc00078e020a */
[----:B------:R-:W0:Y:S02]  /*09b0*/  LDG.E R6, desc[UR4][R6.64] ;  /* 0x0000000406067981 */ /* 0x000e24000c1e1900 */
[----:B012---:R-:W-:-:S05]  /*09c0*/  FFMA R9, R4, R6, R9 ;  /* 0x0000000604097223 */ /* 0x007fca0000000009 */
[----:B------:R-:W-:Y:S01]  /*09d0*/  STG.E desc[UR4][R2.64], R9 ;  /* 0x0000000902007986 */ /* 0x000fe2000c101904 */
[----:B------:R-:W-:Y:S05]  /*09e0*/  EXIT ;  /* 0x000000000000794d */ /* 0x000fea0003800000 */
.L_x_4:
[----:B------:R-:W-:-:S00]  /*09f0*/  BRA `(.L_x_4) ;  /* 0xfffffffc00fc7947 */ /* 0x000fc0000383ffff */
[----:B------:R-:W-:-:S00]  /*0a00*/  NOP ;  /* 0x0000000000007918 */ /* 0x000fc00000000000 */
[----:B------:R-:W-:-:S00]  /*0a10*/  NOP ;  /* 0x0000000000007918 */ /* 0x000fc00000000000 */
[----:B------:R-:W-:-:S00]  /*0a20*/  NOP ;  /* 0x0000000000007918 */ /* 0x000fc00000000000 */
[----:B------:R-:W-:-:S00]  /*0a30*/  NOP ;  /* 0x0000000000007918 */ /* 0x000fc00000000000 */
[----:B------:R-:W-:-:S00]  /*0a40*/  NOP ;  /* 0x0000000000007918 */ /* 0x000fc00000000000 */
[----:B------:R-:W-:-:S00]  /*0a50*/  NOP ;  /* 0x0000000000007918 */ /* 0x000fc00000000000 */
[----:B------:R-:W-:-:S00]  /*0a60*/  NOP ;  /* 0x0000000000007918 */ /* 0x000fc00000000000 */
[----:B------:R-:W-:-:S00]  /*0a70*/  NOP ;  /* 0x0000000000007918 */ /* 0x000fc00000000000 */
.L_x_5:


//--------------------- .nv.shared.reserved.0     --------------------------
	.section	.nv.shared.reserved.0,"aw",@nobits
	.weak		__nv_reservedSMEM_offset_0_alias
	.size		__nv_reservedSMEM_offset_0_alias, 0, 64
	.other		__nv_reservedSMEM_offset_0_alias,@"STO_CUDA_RESERVED_SHARED STV_DEFAULT"
__nv_reservedSMEM_offset_0_alias:
	.zero		0
	.zero		64


//--------------------- .nv.constant0._Z6MatMul6MatrixS_S_ --------------------------
	.section	.nv.constant0._Z6MatMul6MatrixS_S_,"a",@progbits
	.sectionflags	@""
	.align	4
.nv.constant0._Z6MatMul6MatrixS_S_:
	.zero		944


//--------------------- SYMBOLS --------------------------

	.type		.nv.reservedSmem.offset0,@object
	.size		.nv.reservedSmem.offset0,0x4
